//
// Generated by NVIDIA NVVM Compiler
//
// Compiler Build ID: CL-36424714
// Cuda compilation tools, release 13.0, V13.0.88
// Based on NVVM 20.0.0
//

.version 9.0
.target sm_100
.address_size 64

	// .globl	_Z7stencilPfS_

.visible .entry _Z7stencilPfS_(
	.param .u64 .ptr .align 1 _Z7stencilPfS__param_0,
	.param .u64 .ptr .align 1 _Z7stencilPfS__param_1
)
{
	.reg .pred 	%p<5>;
	.reg .b32 	%r<6>;
	.reg .b32 	%f<19>;
	.reg .b64 	%rd<13>;

	ld.param.u64 	%rd4, [_Z7stencilPfS__param_0];
	ld.param.u64 	%rd3, [_Z7stencilPfS__param_1];
	cvta.to.global.u64 	%rd1, %rd4;
	mov.u32 	%r1, %ctaid.x;
	mov.u32 	%r2, %ctaid.y;
	mad.lo.s32 	%r3, %r2, 100, %r1;
	setp.eq.s32 	%p1, %r2, 0;
	mul.wide.u32 	%rd5, %r3, 4;
	add.s64 	%rd2, %rd1, %rd5;
	mov.f32 	%f17, 0f00000000;
	@%p1 bra 	$L__BB0_2;
	add.s32 	%r4, %r3, -100;
	mul.wide.u32 	%rd6, %r4, 4;
	add.s64 	%rd7, %rd1, %rd6;
	ld.global.f32 	%f10, [%rd7];
	add.f32 	%f17, %f10, 0f00000000;
	setp.gt.u32 	%p2, %r2, 98;
	@%p2 bra 	$L__BB0_3;
$L__BB0_2:
	ld.global.f32 	%f11, [%rd2+400];
	add.f32 	%f17, %f17, %f11;
$L__BB0_3:
	setp.eq.s32 	%p3, %r1, 0;
	@%p3 bra 	$L__BB0_5;
	add.s32 	%r5, %r3, -1;
	mul.wide.u32 	%rd8, %r5, 4;
	add.s64 	%rd9, %rd1, %rd8;
	ld.global.f32 	%f12, [%rd9];
	add.f32 	%f17, %f17, %f12;
	setp.gt.u32 	%p4, %r1, 98;
	@%p4 bra 	$L__BB0_6;
$L__BB0_5:
	ld.global.f32 	%f13, [%rd2+4];
	add.f32 	%f17, %f17, %f13;
$L__BB0_6:
	cvta.to.global.u64 	%rd10, %rd3;
	mul.f32 	%f14, %f17, 0f3E800000;
	add.s64 	%rd12, %rd10, %rd5;
	st.global.f32 	[%rd12], %f14;
	ret;

}
	// .globl	_Z4copyPfS_
.visible .entry _Z4copyPfS_(
	.param .u64 .ptr .align 1 _Z4copyPfS__param_0,
	.param .u64 .ptr .align 1 _Z4copyPfS__param_1
)
{
	.reg .b32 	%r<4>;
	.reg .b32 	%f<2>;
	.reg .b64 	%rd<8>;

	ld.param.u64 	%rd1, [_Z4copyPfS__param_0];
	ld.param.u64 	%rd2, [_Z4copyPfS__param_1];
	cvta.to.global.u64 	%rd3, %rd1;
	cvta.to.global.u64 	%rd4, %rd2;
	mov.u32 	%r1, %ctaid.x;
	mov.u32 	%r2, %ctaid.y;
	mad.lo.s32 	%r3, %r2, 100, %r1;
	mul.wide.s32 	%rd5, %r3, 4;
	add.s64 	%rd6, %rd4, %rd5;
	ld.global.f32 	%f1, [%rd6];
	add.s64 	%rd7, %rd3, %rd5;
	st.global.f32 	[%rd7], %f1;
	ret;

}


// ===== COMPILED SASS (sm_100) =====

	.target	sm_100

	.elftype	@"ET_EXEC"


//--------------------- .note.nv.tkinfo           --------------------------
	.section	.note.nv.tkinfo,"",@"SHT_NOTE"
	.sectionflags	@"SHF_NOTE_NV_TKINFO"
	.tkinfo
        /*0018*/ 	.word	0x00000002
        /*0030*/ 	.string	""
        /*0030*/ 	.string	"ptxas"
        /*0030*/ 	.string	"Cuda compilation tools, release 13.0, V13.0.88"
        /*0030*/ 	.string	"Build cuda_13.0.r13.0/compiler.36424714_0"
        /*0030*/ 	.string	"-arch sm_100 -m 64 "



//--------------------- .note.nv.cuinfo           --------------------------
	.section	.note.nv.cuinfo,"",@"SHT_NOTE"
	.sectionflags	@"SHF_NOTE_NV_CUINFO"
        /*0018*/ 	.short	0x0002
        /*001a*/ 	.short	0x0064
        /*001c*/ 	.short	0x0082
	.zero		2


//--------------------- .nv.info                  --------------------------
	.section	.nv.info,"",@"SHT_CUDA_INFO"
	.align	4


	//----- nvinfo : EIATTR_REGCOUNT
	.align		4
        /*0000*/ 	.byte	0x04, 0x2f
        /*0002*/ 	.short	(.L_1 - .L_0)
	.align		4
.L_0:
        /*0004*/ 	.word	index@(_Z7stencilPfS_)
        /*0008*/ 	.word	0x0000000e


	//----- nvinfo : EIATTR_FRAME_SIZE
	.align		4
.L_1:
        /*000c*/ 	.byte	0x04, 0x11
        /*000e*/ 	.short	(.L_3 - .L_2)
	.align		4
.L_2:
        /*0010*/ 	.word	index@(_Z7stencilPfS_)
        /*0014*/ 	.word	0x00000000


	//----- nvinfo : EIATTR_REGCOUNT
	.align		4
.L_3:
        /*0018*/ 	.byte	0x04, 0x2f
        /*001a*/ 	.short	(.L_5 - .L_4)
	.align		4
.L_4:
        /*001c*/ 	.word	index@(_Z4copyPfS_)
        /*0020*/ 	.word	0x0000000a


	//----- nvinfo : EIATTR_FRAME_SIZE
	.align		4
.L_5:
        /*0024*/ 	.byte	0x04, 0x11
        /*0026*/ 	.short	(.L_7 - .L_6)
	.align		4
.L_6:
        /*0028*/ 	.word	index@(_Z4copyPfS_)
        /*002c*/ 	.word	0x00000000


	//----- nvinfo : EIATTR_MIN_STACK_SIZE
	.align		4
.L_7:
        /*0030*/ 	.byte	0x04, 0x12
        /*0032*/ 	.short	(.L_9 - .L_8)
	.align		4
.L_8:
        /*0034*/ 	.word	index@(_Z4copyPfS_)
        /*0038*/ 	.word	0x00000000


	//----- nvinfo : EIATTR_MIN_STACK_SIZE
	.align		4
.L_9:
        /*003c*/ 	.byte	0x04, 0x12
        /*003e*/ 	.short	(.L_11 - .L_10)
	.align		4
.L_10:
        /*0040*/ 	.word	index@(_Z7stencilPfS_)
        /*0044*/ 	.word	0x00000000
.L_11:


//--------------------- .nv.compat                --------------------------
	.section	.nv.compat,"",@"SHT_CUDA_COMPAT_INFO"
	.align	4
        /*0000*/ 	.byte	0x02, 0x09, 0x00, 0x00, 0x02, 0x02, 0x01, 0x00, 0x02, 0x05, 0x05, 0x00, 0x03, 0x07, 0x01, 0x01
        /*0010*/ 	.byte	0x02, 0x03, 0x00, 0x00, 0x02, 0x06, 0x01, 0x00, 0x04, 0x0b, 0x08, 0x00, 0x09, 0x00, 0x00, 0x00
        /*0020*/ 	.byte	0x00, 0x00, 0x00, 0x00


//--------------------- .nv.info._Z4copyPfS_      --------------------------
	.section	.nv.info._Z4copyPfS_,"",@"SHT_CUDA_INFO"
	.sectionflags	@""
	.align	4


	//----- nvinfo : EIATTR_CUDA_API_VERSION
	.align		4
        /*0000*/ 	.byte	0x04, 0x37
        /*0002*/ 	.short	(.L_13 - .L_12)
.L_12:
        /*0004*/ 	.word	0x00000082


	//----- nvinfo : EIATTR_KPARAM_INFO
	.align		4
.L_13:
        /*0008*/ 	.byte	0x04, 0x17
        /*000a*/ 	.short	(.L_15 - .L_14)
.L_14:
        /*000c*/ 	.word	0x00000000
        /*0010*/ 	.short	0x0001
        /*0012*/ 	.short	0x0008
        /*0014*/ 	.byte	0x00, 0xf5, 0x21, 0x00


	//----- nvinfo : EIATTR_KPARAM_INFO
	.align		4
.L_15:
        /*0018*/ 	.byte	0x04, 0x17
        /*001a*/ 	.short	(.L_17 - .L_16)
.L_16:
        /*001c*/ 	.word	0x00000000
        /*0020*/ 	.short	0x0000
        /*0022*/ 	.short	0x0000
        /*0024*/ 	.byte	0x00, 0xf5, 0x21, 0x00


	//----- nvinfo : EIATTR_SPARSE_MMA_MASK
	.align		4
.L_17:
        /*0028*/ 	.byte	0x03, 0x50
        /*002a*/ 	.short	0x0000


	//----- nvinfo : EIATTR_MAXREG_COUNT
	.align		4
        /*002c*/ 	.byte	0x03, 0x1b
        /*002e*/ 	.short	0x00ff


	//----- nvinfo : EIATTR_MERCURY_ISA_VERSION
	.align		4
        /*0030*/ 	.byte	0x03, 0x5f
        /*0032*/ 	.short	0x0101


	//----- nvinfo : EIATTR_VRC_CTA_INIT_COUNT
	.align		4
        /*0034*/ 	.byte	0x02, 0x4a
	.zero		1
	.zero		1


	//----- nvinfo : EIATTR_EXIT_INSTR_OFFSETS
	.align		4
        /*0038*/ 	.byte	0x04, 0x1c
        /*003a*/ 	.short	(.L_19 - .L_18)


	//   ....[0]....
.L_18:
        /*003c*/ 	.word	0x000000b0


	//----- nvinfo : EIATTR_CBANK_PARAM_SIZE
	.align		4
.L_19:
        /*0040*/ 	.byte	0x03, 0x19
        /*0042*/ 	.short	0x0010


	//----- nvinfo : EIATTR_PARAM_CBANK
	.align		4
        /*0044*/ 	.byte	0x04, 0x0a
        /*0046*/ 	.short	(.L_21 - .L_20)
	.align		4
.L_20:
        /*0048*/ 	.word	index@(.nv.constant0._Z4copyPfS_)
        /*004c*/ 	.short	0x0380
        /*004e*/ 	.short	0x0010


	//----- nvinfo : EIATTR_SW_WAR
	.align		4
.L_21:
        /*0050*/ 	.byte	0x04, 0x36
        /*0052*/ 	.short	(.L_23 - .L_22)
.L_22:
        /*0054*/ 	.word	0x00000008
.L_23:


//--------------------- .nv.info._Z7stencilPfS_   --------------------------
	.section	.nv.info._Z7stencilPfS_,"",@"SHT_CUDA_INFO"
	.sectionflags	@""
	.align	4


	//----- nvinfo : EIATTR_CUDA_API_VERSION
	.align		4
        /*0000*/ 	.byte	0x04, 0x37
        /*0002*/ 	.short	(.L_25 - .L_24)
.L_24:
        /*0004*/ 	.word	0x00000082


	//----- nvinfo : EIATTR_KPARAM_INFO
	.align		4
.L_25:
        /*0008*/ 	.byte	0x04, 0x17
        /*000a*/ 	.short	(.L_27 - .L_26)
.L_26:
        /*000c*/ 	.word	0x00000000
        /*0010*/ 	.short	0x0001
        /*0012*/ 	.short	0x0008
        /*0014*/ 	.byte	0x00, 0xf5, 0x21, 0x00


	//----- nvinfo : EIATTR_KPARAM_INFO
	.align		4
.L_27:
        /*0018*/ 	.byte	0x04, 0x17
        /*001a*/ 	.short	(.L_29 - .L_28)
.L_28:
        /*001c*/ 	.word	0x00000000
        /*0020*/ 	.short	0x0000
        /*0022*/ 	.short	0x0000
        /*0024*/ 	.byte	0x00, 0xf5, 0x21, 0x00


	//----- nvinfo : EIATTR_SPARSE_MMA_MASK
	.align		4
.L_29:
        /*0028*/ 	.byte	0x03, 0x50
        /*002a*/ 	.short	0x0000


	//----- nvinfo : EIATTR_MAXREG_COUNT
	.align		4
        /*002c*/ 	.byte	0x03, 0x1b
        /*002e*/ 	.short	0x00ff


	//----- nvinfo : EIATTR_MERCURY_ISA_VERSION
	.align		4
        /*0030*/ 	.byte	0x03, 0x5f
        /*0032*/ 	.short	0x0101


	//----- nvinfo : EIATTR_VRC_CTA_INIT_COUNT
	.align		4
        /*0034*/ 	.byte	0x02, 0x4a
	.zero		1
	.zero		1


	//----- nvinfo : EIATTR_EXIT_INSTR_OFFSETS
	.align		4
        /*0038*/ 	.byte	0x04, 0x1c
        /*003a*/ 	.short	(.L_31 - .L_30)


	//   ....[0]....
.L_30:
        /*003c*/ 	.word	0x00000200


	//----- nvinfo : EIATTR_CBANK_PARAM_SIZE
	.align		4
.L_31:
        /*0040*/ 	.byte	0x03, 0x19
        /*0042*/ 	.short	0x0010


	//----- nvinfo : EIATTR_PARAM_CBANK
	.align		4
        /*0044*/ 	.byte	0x04, 0x0a
        /*0046*/ 	.short	(.L_33 - .L_32)
	.align		4
.L_32:
        /*0048*/ 	.word	index@(.nv.constant0._Z7stencilPfS_)
        /*004c*/ 	.short	0x0380
        /*004e*/ 	.short	0x0010


	//----- nvinfo : EIATTR_SW_WAR
	.align		4
.L_33:
        /*0050*/ 	.byte	0x04, 0x36
        /*0052*/ 	.short	(.L_35 - .L_34)
.L_34:
        /*0054*/ 	.word	0x00000008
.L_35:


//--------------------- .nv.callgraph             --------------------------
	.section	.nv.callgraph,"",@"SHT_CUDA_CALLGRAPH"
	.align	4
	.sectionentsize	8
	.align		4
        /*0000*/ 	.word	0x00000000
	.align		4
        /*0004*/ 	.word	0xffffffff
	.align		4
        /*0008*/ 	.word	0x00000000
	.align		4
        /*000c*/ 	.word	0xfffffffe
	.align		4
        /*0010*/ 	.word	0x00000000
	.align		4
        /*0014*/ 	.word	0xfffffffd
	.align		4
        /*0018*/ 	.word	0x00000000
	.align		4
        /*001c*/ 	.word	0xfffffffc


//--------------------- .text._Z4copyPfS_         --------------------------
	.section	.text._Z4copyPfS_,"ax",@progbits
	.align	128
        .global         _Z4copyPfS_
        .type           _Z4copyPfS_,@function
        .size           _Z4copyPfS_,(.L_x_6 - _Z4copyPfS_)
        .other          _Z4copyPfS_,@"STO_CUDA_ENTRY STV_DEFAULT"
_Z4copyPfS_:
.text._Z4copyPfS_:
[----:B------:R-:W-:Y:S01]  /*0000*/  LDC R1, c[0x0][0x37c] ;  /* 0x0000df00ff017b82 */ /* 0x000fe20000000800 */
[----:B------:R-:W0:Y:S07]  /*0010*/  S2R R7, SR_CTAID.X ;  /* 0x0000000000077919 */ /* 0x000e2e0000002500 */
[----:B------:R-:W1:Y:S01]  /*0020*/  LDC.64 R2, c[0x0][0x388] ;  /* 0x0000e200ff027b82 */ /* 0x000e620000000a00 */
[----:B------:R-:W2:Y:S01]  /*0030*/  LDCU.64 UR4, c[0x0][0x358] ;  /* 0x00006b00ff0477ac */ /* 0x000ea20008000a00 */
[----:B------:R-:W0:Y:S06]  /*0040*/  S2R R0, SR_CTAID.Y ;  /* 0x0000000000007919 */ /* 0x000e2c0000002600 */
[----:B------:R-:W3:Y:S01]  /*0050*/  LDC.64 R4, c[0x0][0x380] ;  /* 0x0000e000ff047b82 */ /* 0x000ee20000000a00 */
[----:B0-----:R-:W-:-:S04]  /*0060*/  IMAD R7, R0, 0x64, R7 ;  /* 0x0000006400077824 */ /* 0x001fc800078e0207 */
[----:B-1----:R-:W-:-:S06]  /*0070*/  IMAD.WIDE R2, R7, 0x4, R2 ;  /* 0x0000000407027825 */ /* 0x002fcc00078e0202 */
[----:B--2---:R-:W2:Y:S01]  /*0080*/  LDG.E R3, desc[UR4][R2.64] ;  /* 0x0000000402037981 */ /* 0x004ea2000c1e1900 */
[----:B---3--:R-:W-:-:S05]  /*0090*/  IMAD.WIDE R4, R7, 0x4, R4 ;  /* 0x0000000407047825 */ /* 0x008fca00078e0204 */
[----:B--2---:R-:W-:Y:S01]  /*00a0*/  STG.E desc[UR4][R4.64], R3 ;  /* 0x0000000304007986 */ /* 0x004fe2000c101904 */
[----:B------:R-:W-:Y:S05]  /*00b0*/  EXIT ;  /* 0x000000000000794d */ /* 0x000fea0003800000 */
.L_x_0:
[----:B------:R-:W-:-:S00]  /*00c0*/  BRA `(.L_x_0) ;  /* 0xfffffffc00fc7947 */ /* 0x000fc0000383ffff */
[----:B------:R-:W-:-:S00]  /*00d0*/  NOP ;  /* 0x0000000000007918 */ /* 0x000fc00000000000 */
        /* <DEDUP_REMOVED lines=10> */
.L_x_6:


//--------------------- .text._Z7stencilPfS_      --------------------------
	.section	.text._Z7stencilPfS_,"ax",@progbits
	.align	128
        .global         _Z7stencilPfS_
        .type           _Z7stencilPfS_,@function
        .size           _Z7stencilPfS_,(.L_x_7 - _Z7stencilPfS_)
        .other          _Z7stencilPfS_,@"STO_CUDA_ENTRY STV_DEFAULT"
_Z7stencilPfS_:
.text._Z7stencilPfS_:
[----:B------:R-:W-:Y:S01]  /*0000*/  LDC R1, c[0x0][0x37c] ;  /* 0x0000df00ff017b82 */ /* 0x000fe20000000800 */
[----:B------:R-:W0:Y:S07]  /*0010*/  S2R R11, SR_CTAID.Y ;  /* 0x00000000000b7919 */ /* 0x000e2e0000002600 */
[----:B------:R-:W1:Y:S01]  /*0020*/  LDC.64 R6, c[0x0][0x380] ;  /* 0x0000e000ff067b82 */ /* 0x000e620000000a00 */
[----:B------:R-:W2:Y:S01]  /*0030*/  LDCU.64 UR4, c[0x0][0x358] ;  /* 0x00006b00ff0477ac */ /* 0x000ea20008000a00 */
[----:B------:R-:W-:Y:S01]  /*0040*/  HFMA2 R0, -RZ, RZ, 0, 0 ;  /* 0x00000000ff007431 */ /* 0x000fe200000001ff */
[----:B------:R-:W3:Y:S01]  /*0050*/  S2R R8, SR_CTAID.X ;  /* 0x0000000000087919 */ /* 0x000ee20000002500 */
[C---:B0-----:R-:W-:Y:S01]  /*0060*/  ISETP.NE.AND P0, PT, R11.reuse, RZ, PT ;  /* 0x000000ff0b00720c */ /* 0x041fe20003f05270 */
[----:B---3--:R-:W-:-:S04]  /*0070*/  IMAD R9, R11, 0x64, R8 ;  /* 0x000000640b097824 */ /* 0x008fc800078e0208 */
[----:B-1----:R-:W-:-:S08]  /*0080*/  IMAD.WIDE.U32 R2, R9, 0x4, R6 ;  /* 0x0000000409027825 */ /* 0x002fd000078e0006 */
[----:B--2---:R-:W-:Y:S05]  /*0090*/  @!P0 BRA `(.L_x_1) ;  /* 0x0000000000188947 */ /* 0x004fea0003800000 */
[----:B------:R-:W-:-:S05]  /*00a0*/  IADD3 R5, PT, PT, R9, -0x64, RZ ;  /* 0xffffff9c09057810 */ /* 0x000fca0007ffe0ff */
[----:B------:R-:W-:-:S06]  /*00b0*/  IMAD.WIDE.U32 R4, R5, 0x4, R6 ;  /* 0x0000000405047825 */ /* 0x000fcc00078e0006 */
[----:B------:R-:W2:Y:S01]  /*00c0*/  LDG.E R4, desc[UR4][R4.64] ;  /* 0x0000000404047981 */ /* 0x000ea2000c1e1900 */
[----:B------:R-:W-:Y:S01]  /*00d0*/  ISETP.GT.U32.AND P0, PT, R11, 0x62, PT ;  /* 0x000000620b00780c */ /* 0x000fe20003f04070 */
[----:B--2---:R-:W-:-:S12]  /*00e0*/  FADD R0, RZ, R4 ;  /* 0x00000004ff007221 */ /* 0x004fd80000000000 */
[----:B------:R-:W-:Y:S05]  /*00f0*/  @P0 BRA `(.L_x_2) ;  /* 0x0000000000080947 */ /* 0x000fea0003800000 */
.L_x_1:
[----:B------:R-:W2:Y:S02]  /*0100*/  LDG.E R5, desc[UR4][R2.64+0x190] ;  /* 0x0001900402057981 */ /* 0x000ea4000c1e1900 */
[----:B--2---:R-:W-:-:S07]  /*0110*/  FADD R0, R5, R0 ;  /* 0x0000000005007221 */ /* 0x004fce0000000000 */
.L_x_2:
[----:B------:R-:W-:-:S13]  /*0120*/  ISETP.NE.AND P0, PT, R8, RZ, PT ;  /* 0x000000ff0800720c */ /* 0x000fda0003f05270 */
[----:B------:R-:W-:Y:S05]  /*0130*/  @!P0 BRA `(.L_x_3) ;  /* 0x0000000000188947 */ /* 0x000fea0003800000 */
[----:B------:R-:W-:-:S05]  /*0140*/  IADD3 R5, PT, PT, R9, -0x1, RZ ;  /* 0xffffffff09057810 */ /* 0x000fca0007ffe0ff */
[----:B------:R-:W-:-:S06]  /*0150*/  IMAD.WIDE.U32 R4, R5, 0x4, R6 ;  /* 0x0000000405047825 */ /* 0x000fcc00078e0006 */
[----:B------:R-:W2:Y:S01]  /*0160*/  LDG.E R5, desc[UR4][R4.64] ;  /* 0x0000000404057981 */ /* 0x000ea2000c1e1900 */
[----:B------:R-:W-:Y:S01]  /*0170*/  ISETP.GT.U32.AND P0, PT, R8, 0x62, PT ;  /* 0x000000620800780c */ /* 0x000fe20003f04070 */
[----:B--2---:R-:W-:-:S12]  /*0180*/  FADD R0, R0, R5 ;  /* 0x0000000500007221 */ /* 0x004fd80000000000 */
[----:B------:R-:W-:Y:S05]  /*0190*/  @P0 BRA `(.L_x_4) ;  /* 0x0000000000080947 */ /* 0x000fea0003800000 */
.L_x_3:
[----:B------:R-:W2:Y:S02]  /*01a0*/  LDG.E R3, desc[UR4][R2.64+0x4] ;  /* 0x0000040402037981 */ /* 0x000ea4000c1e1900 */
[----:B--2---:R-:W-:-:S07]  /*01b0*/  FADD R0, R3, R0 ;  /* 0x0000000003007221 */ /* 0x004fce0000000000 */
.L_x_4:
[----:B------:R-:W0:Y:S01]  /*01c0*/  LDC.64 R2, c[0x0][0x388] ;  /* 0x0000e200ff027b82 */ /* 0x000e220000000a00 */
[----:B------:R-:W-:Y:S01]  /*01d0*/  FMUL R5, R0, 0.25 ;  /* 0x3e80000000057820 */ /* 0x000fe20000400000 */
[----:B0-----:R-:W-:-:S05]  /*01e0*/  IMAD.WIDE.U32 R2, R9, 0x4, R2 ;  /* 0x0000000409027825 */ /* 0x001fca00078e0002 */
[----:B------:R-:W-:Y:S01]  /*01f0*/  STG.E desc[UR4][R2.64], R5 ;  /* 0x0000000502007986 */ /* 0x000fe2000c101904 */
[----:B------:R-:W-:Y:S05]  /*0200*/  EXIT ;  /* 0x000000000000794d */ /* 0x000fea0003800000 */
.L_x_5:
        /* <DEDUP_REMOVED lines=15> */
.L_x_7:


//--------------------- .nv.shared.reserved.0     --------------------------
	.section	.nv.shared.reserved.0,"aw",@nobits
	.weak		__nv_reservedSMEM_offset_0_alias
	.size		__nv_reservedSMEM_offset_0_alias, 0, 64
	.other		__nv_reservedSMEM_offset_0_alias,@"STO_CUDA_RESERVED_SHARED STV_DEFAULT"
__nv_reservedSMEM_offset_0_alias:
	.zero		0
	.zero		64


//--------------------- .nv.constant0._Z4copyPfS_ --------------------------
	.section	.nv.constant0._Z4copyPfS_,"a",@progbits
	.sectionflags	@""
	.align	4
.nv.constant0._Z4copyPfS_:
	.zero		912


//--------------------- .nv.constant0._Z7stencilPfS_ --------------------------
	.section	.nv.constant0._Z7stencilPfS_,"a",@progbits
	.sectionflags	@""
	.align	4
.nv.constant0._Z7stencilPfS_:
	.zero		912


//--------------------- SYMBOLS --------------------------

	.type		.nv.reservedSmem.offset0,@object
	.size		.nv.reservedSmem.offset0,0x4
